	.headerflags	@"EF_CUDA_TEXMODE_UNIFIED EF_CUDA_64BIT_ADDRESS EF_CUDA_ACCELERATORS EF_CUDA_SM90 EF_CUDA_VIRTUAL_SM(EF_CUDA_SM90)"
	.elftype	@"ET_EXEC"


//--------------------- .nv.info                  --------------------------
	.section	.nv.info,"",@"SHT_CUDA_INFO"
	.align	4


	//----- nvinfo : EIATTR_REGCOUNT
	.align		4
        /*0000*/ 	.byte	0x04, 0x2f
        /*0002*/ 	.short	(.L_1 - .L_0)
	.align		4
.L_0:
        /*0004*/ 	.word	index@(triton_poi_fused_add_convolution_mul_sigmoid_1)
        /*0008*/ 	.word	0x00000016


	//----- nvinfo : EIATTR_MIN_STACK_SIZE
	.align		4
.L_1:
        /*000c*/ 	.byte	0x04, 0x12
        /*000e*/ 	.short	(.L_3 - .L_2)
	.align		4
.L_2:
        /*0010*/ 	.word	index@(triton_poi_fused_add_convolution_mul_sigmoid_1)
        /*0014*/ 	.word	0x00000000


	//----- nvinfo : EIATTR_FRAME_SIZE
	.align		4
.L_3:
        /*0018*/ 	.byte	0x04, 0x11
        /*001a*/ 	.short	(.L_5 - .L_4)
	.align		4
.L_4:
        /*001c*/ 	.word	index@(triton_poi_fused_add_convolution_mul_sigmoid_1)
        /*0020*/ 	.word	0x00000000


	//----- nvinfo : EIATTR_MIN_STACK_SIZE
	.align		4
.L_5:
        /*0024*/ 	.byte	0x04, 0x12
        /*0026*/ 	.short	(.L_7 - .L_6)
	.align		4
.L_6:
        /*0028*/ 	.word	index@(triton_poi_fused_add_convolution_mul_sigmoid_1)
        /*002c*/ 	.word	0x00000000
.L_7:


//--------------------- .nv.info.triton_poi_fused_add_convolution_mul_sigmoid_1 --------------------------
	.section	.nv.info.triton_poi_fused_add_convolution_mul_sigmoid_1,"",@"SHT_CUDA_INFO"
	.sectionflags	@""
	.align	4


	//----- nvinfo : EIATTR_CUDA_API_VERSION
	.align		4
        /*0000*/ 	.byte	0x04, 0x37
        /*0002*/ 	.short	(.L_9 - .L_8)
.L_8:
        /*0004*/ 	.word	0x0000007c


	//----- nvinfo : EIATTR_KPARAM_INFO
	.align		4
.L_9:
        /*0008*/ 	.byte	0x04, 0x17
        /*000a*/ 	.short	(.L_11 - .L_10)
.L_10:
        /*000c*/ 	.word	0x00000000
        /*0010*/ 	.short	0x0006
        /*0012*/ 	.short	0x0030
        /*0014*/ 	.byte	0x00, 0xf0, 0x11, 0x00


	//----- nvinfo : EIATTR_KPARAM_INFO
	.align		4
.L_11:
        /*0018*/ 	.byte	0x04, 0x17
        /*001a*/ 	.short	(.L_13 - .L_12)
.L_12:
        /*001c*/ 	.word	0x00000000
        /*0020*/ 	.short	0x0005
        /*0022*/ 	.short	0x0028
        /*0024*/ 	.byte	0x00, 0xf4, 0x21, 0x00


	//----- nvinfo : EIATTR_KPARAM_INFO
	.align		4
.L_13:
        /*0028*/ 	.byte	0x04, 0x17
        /*002a*/ 	.short	(.L_15 - .L_14)
.L_14:
        /*002c*/ 	.word	0x00000000
        /*0030*/ 	.short	0x0004
        /*0032*/ 	.short	0x0020
        /*0034*/ 	.byte	0x00, 0xf4, 0x21, 0x00


	//----- nvinfo : EIATTR_KPARAM_INFO
	.align		4
.L_15:
        /*0038*/ 	.byte	0x04, 0x17
        /*003a*/ 	.short	(.L_17 - .L_16)
.L_16:
        /*003c*/ 	.word	0x00000000
        /*0040*/ 	.short	0x0003
        /*0042*/ 	.short	0x0018
        /*0044*/ 	.byte	0x00, 0xf4, 0x21, 0x00


	//----- nvinfo : EIATTR_KPARAM_INFO
	.align		4
.L_17:
        /*0048*/ 	.byte	0x04, 0x17
        /*004a*/ 	.short	(.L_19 - .L_18)
.L_18:
        /*004c*/ 	.word	0x00000000
        /*0050*/ 	.short	0x0002
        /*0052*/ 	.short	0x0010
        /*0054*/ 	.byte	0x00, 0xf4, 0x21, 0x00


	//----- nvinfo : EIATTR_KPARAM_INFO
	.align		4
.L_19:
        /*0058*/ 	.byte	0x04, 0x17
        /*005a*/ 	.short	(.L_21 - .L_20)
.L_20:
        /*005c*/ 	.word	0x00000000
        /*0060*/ 	.short	0x0001
        /*0062*/ 	.short	0x0008
        /*0064*/ 	.byte	0x00, 0xf4, 0x21, 0x00


	//----- nvinfo : EIATTR_KPARAM_INFO
	.align		4
.L_21:
        /*0068*/ 	.byte	0x04, 0x17
        /*006a*/ 	.short	(.L_23 - .L_22)
.L_22:
        /*006c*/ 	.word	0x00000000
        /*0070*/ 	.short	0x0000
        /*0072*/ 	.short	0x0000
        /*0074*/ 	.byte	0x00, 0xf4, 0x21, 0x00


	//----- nvinfo : EIATTR_SPARSE_MMA_MASK
	.align		4
.L_23:
        /*0078*/ 	.byte	0x03, 0x50
        /*007a*/ 	.short	0x0000


	//----- nvinfo : EIATTR_MAXREG_COUNT
	.align		4
        /*007c*/ 	.byte	0x03, 0x1b
        /*007e*/ 	.short	0x00ff


	//----- nvinfo : EIATTR_EXIT_INSTR_OFFSETS
	.align		4
        /*0080*/ 	.byte	0x04, 0x1c
        /*0082*/ 	.short	(.L_25 - .L_24)


	//   ....[0]....
.L_24:
        /*0084*/ 	.word	0x00000410


	//----- nvinfo : EIATTR_REQNTID
	.align		4
.L_25:
        /*0088*/ 	.byte	0x04, 0x10
        /*008a*/ 	.short	(.L_27 - .L_26)
.L_26:
        /*008c*/ 	.word	0x00000080
        /*0090*/ 	.word	0x00000001
        /*0094*/ 	.word	0x00000001


	//----- nvinfo : EIATTR_CBANK_PARAM_SIZE
	.align		4
.L_27:
        /*0098*/ 	.byte	0x03, 0x19
        /*009a*/ 	.short	0x0034


	//----- nvinfo : EIATTR_PARAM_CBANK
	.align		4
        /*009c*/ 	.byte	0x04, 0x0a
        /*009e*/ 	.short	(.L_29 - .L_28)
	.align		4
.L_28:
        /*00a0*/ 	.word	index@(.nv.constant0.triton_poi_fused_add_convolution_mul_sigmoid_1)
        /*00a4*/ 	.short	0x0210
        /*00a6*/ 	.short	0x0034


	//----- nvinfo : EIATTR_SW_WAR
	.align		4
.L_29:
        /*00a8*/ 	.byte	0x04, 0x36
        /*00aa*/ 	.short	(.L_31 - .L_30)
.L_30:
        /*00ac*/ 	.word	0x00000008
.L_31:


//--------------------- .nv.callgraph             --------------------------
	.section	.nv.callgraph,"",@"SHT_CUDA_CALLGRAPH"
	.align	4
	.sectionentsize	8
	.align		4
        /*0000*/ 	.word	0x00000000
	.align		4
        /*0004*/ 	.word	0xffffffff
	.align		4
        /*0008*/ 	.word	0x00000000
	.align		4
        /*000c*/ 	.word	0xfffffffe
	.align		4
        /*0010*/ 	.word	0x00000000
	.align		4
        /*0014*/ 	.word	0xfffffffd
	.align		4
        /*0018*/ 	.word	0x00000000
	.align		4
        /*001c*/ 	.word	0xfffffffc


//--------------------- .text.triton_poi_fused_add_convolution_mul_sigmoid_1 --------------------------
	.section	.text.triton_poi_fused_add_convolution_mul_sigmoid_1,"ax",@progbits
	.align	128
        .global         triton_poi_fused_add_convolution_mul_sigmoid_1
        .type           triton_poi_fused_add_convolution_mul_sigmoid_1,@function
        .size           triton_poi_fused_add_convolution_mul_sigmoid_1,(.L_x_1 - triton_poi_fused_add_convolution_mul_sigmoid_1)
        .other          triton_poi_fused_add_convolution_mul_sigmoid_1,@"STO_CUDA_ENTRY STV_DEFAULT"
triton_poi_fused_add_convolution_mul_sigmoid_1:
.text.triton_poi_fused_add_convolution_mul_sigmoid_1:
[----:B------:R-:W-:Y:S01]  /*0000*/  LDC R1, c[0x0][0x28] ;  /* 0x00000a00ff017b82 */ /* 0x000fe20000000800 */
[----:B------:R-:W1:Y:S07]  /*0010*/  S2R R0, SR_TID.X ;  /* 0x0000000000007919 */ /* 0x000e6e0000002100 */
[----:B------:R-:W2:Y:S01]  /*0020*/  LDC.64 R14, c[0x0][0x228] ;  /* 0x00008a00ff0e7b82 */ /* 0x000ea20000000a00 */
[----:B------:R-:W-:Y:S01]  /*0030*/  ULDC.64 UR4, c[0x0][0x208] ;  /* 0x0000820000047ab9 */ /* 0x000fe20000000a00 */
[----:B------:R-:W3:Y:S06]  /*0040*/  S2R R7, SR_CTAID.X ;  /* 0x0000000000077919 */ /* 0x000eec0000002500 */
[----:B------:R-:W4:Y:S08]  /*0050*/  LDC.64 R2, c[0x0][0x218] ;  /* 0x00008600ff027b82 */ /* 0x000f300000000a00 */
[----:B------:R-:W5:Y:S08]  /*0060*/  LDC.64 R12, c[0x0][0x220] ;  /* 0x00008800ff0c7b82 */ /* 0x000f700000000a00 */
[----:B------:R-:W2:Y:S01]  /*0070*/  LDC.64 R8, c[0x0][0x230] ;  /* 0x00008c00ff087b82 */ /* 0x000ea20000000a00 */
[----:B-1----:R-:W-:-:S02]  /*0080*/  SHF.L.U32 R0, R0, 0x1, RZ ;  /* 0x0000000100007819 */ /* 0x002fc400000006ff */
[----:B---3--:R-:W-:Y:S02]  /*0090*/  SHF.R.S32.HI R5, RZ, 0x17, R7 ;  /* 0x00000017ff057819 */ /* 0x008fe40000011407 */
[----:B------:R-:W-:Y:S02]  /*00a0*/  LOP3.LUT R0, R0, 0xfe, RZ, 0xc0, !PT ;  /* 0x000000fe00007812 */ /* 0x000fe400078ec0ff */
[----:B------:R-:W-:Y:S02]  /*00b0*/  SGXT R5, R5, 0x1 ;  /* 0x000000010505781a */ /* 0x000fe40000000200 */
[----:B------:R-:W-:Y:S02]  /*00c0*/  LEA R0, R7, R0, 0x8 ;  /* 0x0000000007007211 */ /* 0x000fe400078e40ff */
[----:B------:R-:W1:Y:S02]  /*00d0*/  LDC.64 R6, c[0x0][0x210] ;  /* 0x00008400ff067b82 */ /* 0x000e640000000a00 */
[----:B------:R-:W-:Y:S01]  /*00e0*/  LEA.HI R5, R5, R0, RZ, 0xc ;  /* 0x0000000005057211 */ /* 0x000fe200078f60ff */
[----:B----4-:R-:W-:-:S03]  /*00f0*/  IMAD.WIDE R2, R0, 0x4, R2 ;  /* 0x0000000400027825 */ /* 0x010fc600078e0202 */
[----:B------:R-:W-:-:S04]  /*0100*/  SHF.R.S32.HI R5, RZ, 0xc, R5 ;  /* 0x0000000cff057819 */ /* 0x000fc80000011405 */
[----:B------:R-:W-:-:S04]  /*0110*/  LEA.HI R4, R5, R5, RZ, 0x2 ;  /* 0x0000000505047211 */ /* 0x000fc800078f10ff */
[----:B------:R-:W-:-:S04]  /*0120*/  LOP3.LUT R4, R4, 0xfffffffc, RZ, 0xc0, !PT ;  /* 0xfffffffc04047812 */ /* 0x000fc800078ec0ff */
[----:B------:R-:W-:Y:S02]  /*0130*/  IADD3 R11, R5, -R4, RZ ;  /* 0x80000004050b7210 */ /* 0x000fe40007ffe0ff */
[----:B------:R-:W3:Y:S03]  /*0140*/  LDG.E.64 R4, desc[UR4][R2.64] ;  /* 0x0000000402047981 */ /* 0x000ee6000c1e1b00 */
[----:B--2---:R-:W-:-:S06]  /*0150*/  IMAD.WIDE R14, R11, 0x4, R14 ;  /* 0x000000040b0e7825 */ /* 0x004fcc00078e020e */
[----:B------:R-:W3:Y:S01]  /*0160*/  LDG.E.EL R14, desc[UR4][R14.64] ;  /* 0x000000040e0e7981 */ /* 0x000ee2000c2e1900 */
[----:B-----5:R-:W-:-:S04]  /*0170*/  IMAD.WIDE R12, R11, 0x4, R12 ;  /* 0x000000040b0c7825 */ /* 0x020fc800078e020c */
[C---:B-1----:R-:W-:Y:S02]  /*0180*/  IMAD.WIDE R6, R0.reuse, 0x4, R6 ;  /* 0x0000000400067825 */ /* 0x042fe400078e0206 */
[----:B------:R1:W2:Y:S02]  /*0190*/  LDG.E.EL R12, desc[UR4][R12.64] ;  /* 0x000000040c0c7981 */ /* 0x0002a4000c2e1900 */
[----:B0-----:R-:W-:Y:S02]  /*01a0*/  IMAD.WIDE R8, R0, 0x4, R8 ;  /* 0x0000000400087825 */ /* 0x001fe400078e0208 */
[----:B------:R-:W2:Y:S04]  /*01b0*/  LDG.E.64 R10, desc[UR4][R6.64] ;  /* 0x00000004060a7981 */ /* 0x000ea8000c1e1b00 */
[----:B------:R-:W4:Y:S01]  /*01c0*/  LDG.E.64 R8, desc[UR4][R8.64] ;  /* 0x0000000408087981 */ /* 0x000f22000c1e1b00 */
[----:B------:R-:W-:Y:S01]  /*01d0*/  HFMA2.MMA R18, -RZ, RZ, 1.625, 0 ;  /* 0x3e800000ff127435 */ /* 0x000fe200000001ff */
[--C-:B---3--:R-:W-:Y:S01]  /*01e0*/  FADD R4, R4, R14.reuse ;  /* 0x0000000e04047221 */ /* 0x108fe20000000000 */
[----:B------:R-:W-:-:S03]  /*01f0*/  FADD R5, R5, R14 ;  /* 0x0000000e05057221 */ /* 0x000fc60000000000 */
[----:B------:R-:W-:Y:S01]  /*0200*/  FADD R15, RZ, -R4 ;  /* 0x80000004ff0f7221 */ /* 0x000fe20000000000 */
[----:B------:R-:W-:-:S03]  /*0210*/  FADD R14, RZ, -R5 ;  /* 0x80000005ff0e7221 */ /* 0x000fc60000000000 */
[----:B------:R-:W-:Y:S01]  /*0220*/  FMUL R15, R15, 1.4426950216293334961 ;  /* 0x3fb8aa3b0f0f7820 */ /* 0x000fe20000400000 */
[----:B------:R-:W-:-:S04]  /*0230*/  FMUL R16, R14, 1.4426950216293334961 ;  /* 0x3fb8aa3b0e107820 */ /* 0x000fc80000400000 */
[----:B------:R-:W-:Y:S02]  /*0240*/  FSETP.GEU.AND P0, PT, R15, -126, PT ;  /* 0xc2fc00000f00780b */ /* 0x000fe40003f0e000 */
[----:B------:R-:W-:-:S11]  /*0250*/  FSETP.GEU.AND P1, PT, R16, -126, PT ;  /* 0xc2fc00001000780b */ /* 0x000fd60003f2e000 */
[----:B------:R-:W-:Y:S02]  /*0260*/  @!P0 FMUL R15, R15, 0.5 ;  /* 0x3f0000000f0f8820 */ /* 0x000fe40000400000 */
[----:B------:R-:W-:Y:S02]  /*0270*/  @!P1 FMUL R16, R16, 0.5 ;  /* 0x3f00000010109820 */ /* 0x000fe40000400000 */
[----:B-1----:R-:W0:Y:S08]  /*0280*/  MUFU.EX2 R13, R15 ;  /* 0x0000000f000d7308 */ /* 0x002e300000000800 */
[----:B------:R-:W1:Y:S01]  /*0290*/  MUFU.EX2 R14, R16 ;  /* 0x00000010000e7308 */ /* 0x000e620000000800 */
[----:B0-----:R-:W-:-:S04]  /*02a0*/  @!P0 FMUL R13, R13, R13 ;  /* 0x0000000d0d0d8220 */ /* 0x001fc80000400000 */
[----:B------:R-:W-:Y:S01]  /*02b0*/  FADD R13, R13, 1 ;  /* 0x3f8000000d0d7421 */ /* 0x000fe20000000000 */
[----:B-1----:R-:W-:-:S04]  /*02c0*/  @!P1 FMUL R14, R14, R14 ;  /* 0x0000000e0e0e9220 */ /* 0x002fc80000400000 */
[----:B------:R-:W-:Y:S01]  /*02d0*/  FADD R17, R14, 1 ;  /* 0x3f8000000e117421 */ /* 0x000fe20000000000 */
[----:B------:R-:W-:Y:S01]  /*02e0*/  FSETP.GT.AND P0, PT, R13, 8.50705917302346158658e+37, PT ;  /* 0x7e8000000d00780b */ /* 0x000fe20003f04000 */
[----:B------:R-:W0:Y:S03]  /*02f0*/  LDC.64 R14, c[0x0][0x238] ;  /* 0x00008e00ff0e7b82 */ /* 0x000e260000000a00 */
[----:B------:R-:W-:-:S09]  /*0300*/  FSETP.GT.AND P1, PT, R17, 8.50705917302346158658e+37, PT ;  /* 0x7e8000001100780b */ /* 0x000fd20003f24000 */
[----:B------:R-:W-:-:S04]  /*0310*/  @P0 FMUL R13, R13, 0.25 ;  /* 0x3e8000000d0d0820 */ /* 0x000fc80000400000 */
[----:B------:R-:W-:Y:S02]  /*0320*/  @P1 FMUL R17, R17, 0.25 ;  /* 0x3e80000011111820 */ /* 0x000fe40000400000 */
[----:B------:R-:W1:Y:S08]  /*0330*/  MUFU.RCP R13, R13 ;  /* 0x0000000d000d7308 */ /* 0x000e700000001000 */
[----:B------:R-:W3:Y:S01]  /*0340*/  MUFU.RCP R17, R17 ;  /* 0x0000001100117308 */ /* 0x000ee20000001000 */
[----:B------:R-:W-:-:S02]  /*0350*/  FSEL R16, R18, 1, P0 ;  /* 0x3f80000012107808 */ /* 0x000fc40000000000 */
[----:B------:R-:W-:Y:S01]  /*0360*/  FSEL R18, R18, 1, P1 ;  /* 0x3f80000012127808 */ /* 0x000fe20000800000 */
[--C-:B--2---:R-:W-:Y:S01]  /*0370*/  FADD R10, R10, R12.reuse ;  /* 0x0000000c0a0a7221 */ /* 0x104fe20000000000 */
[----:B------:R-:W-:Y:S01]  /*0380*/  FADD R11, R11, R12 ;  /* 0x0000000c0b0b7221 */ /* 0x000fe20000000000 */
[----:B-1----:R-:W-:Y:S01]  /*0390*/  FMUL R19, R13, R16 ;  /* 0x000000100d137220 */ /* 0x002fe20000400000 */
[----:B0-----:R-:W-:-:S04]  /*03a0*/  IMAD.WIDE R14, R0, 0x4, R14 ;  /* 0x00000004000e7825 */ /* 0x001fc800078e020e */
[----:B----4-:R-:W-:Y:S01]  /*03b0*/  FFMA R8, R10, R19, R8 ;  /* 0x000000130a087223 */ /* 0x010fe20000000008 */
[----:B---3--:R-:W-:Y:S01]  /*03c0*/  FMUL R18, R17, R18 ;  /* 0x0000001211127220 */ /* 0x008fe20000400000 */
[----:B------:R-:W-:Y:S03]  /*03d0*/  STG.E.64 desc[UR4][R6.64], R10 ;  /* 0x0000000a06007986 */ /* 0x000fe6000c101b04 */
[----:B------:R-:W-:Y:S01]  /*03e0*/  FFMA R9, R11, R18, R9 ;  /* 0x000000120b097223 */ /* 0x000fe20000000009 */
[----:B------:R-:W-:Y:S04]  /*03f0*/  STG.E.64 desc[UR4][R2.64], R4 ;  /* 0x0000000402007986 */ /* 0x000fe8000c101b04 */
[----:B------:R-:W-:Y:S01]  /*0400*/  STG.E.64 desc[UR4][R14.64], R8 ;  /* 0x000000080e007986 */ /* 0x000fe2000c101b04 */
[----:B------:R-:W-:Y:S05]  /*0410*/  EXIT ;  /* 0x000000000000794d */ /* 0x000fea0003800000 */
.L_x_0:
[----:B------:R-:W-:-:S00]  /*0420*/  BRA `(.L_x_0) ;  /* 0xfffffffc00fc7947 */ /* 0x000fc0000383ffff */
[----:B------:R-:W-:-:S00]  /*0430*/  NOP ;  /* 0x0000000000007918 */ /* 0x000fc00000000000 */
        /* <DEDUP_REMOVED lines=12> */
.L_x_1:


//--------------------- .nv.constant0.triton_poi_fused_add_convolution_mul_sigmoid_1 --------------------------
	.section	.nv.constant0.triton_poi_fused_add_convolution_mul_sigmoid_1,"a",@progbits
	.sectionflags	@""
	.align	4
.nv.constant0.triton_poi_fused_add_convolution_mul_sigmoid_1:
	.zero		580
